//
// Generated by NVIDIA NVVM Compiler
//
// Compiler Build ID: CL-36424714
// Cuda compilation tools, release 13.0, V13.0.88
// Based on NVVM 20.0.0
//

.version 9.0
.target sm_100
.address_size 64

	// .globl	_Z10simple_addPii

.visible .entry _Z10simple_addPii(
	.param .u64 .ptr .align 1 _Z10simple_addPii_param_0,
	.param .u32 _Z10simple_addPii_param_1
)
{
	.reg .b32 	%r<5>;
	.reg .b64 	%rd<5>;

	ld.param.u64 	%rd1, [_Z10simple_addPii_param_0];
	ld.param.u32 	%r1, [_Z10simple_addPii_param_1];
	cvta.to.global.u64 	%rd2, %rd1;
	mov.u32 	%r2, %tid.x;
	mul.wide.u32 	%rd3, %r2, 4;
	add.s64 	%rd4, %rd2, %rd3;
	ld.global.u32 	%r3, [%rd4];
	add.s32 	%r4, %r3, %r1;
	st.global.u32 	[%rd4], %r4;
	ret;

}


// ===== COMPILED SASS (sm_100) =====

	.target	sm_100

	.elftype	@"ET_EXEC"


//--------------------- .note.nv.tkinfo           --------------------------
	.section	.note.nv.tkinfo,"",@"SHT_NOTE"
	.sectionflags	@"SHF_NOTE_NV_TKINFO"
	.tkinfo
        /*0018*/ 	.word	0x00000002
        /*0030*/ 	.string	""
        /*0030*/ 	.string	"ptxas"
        /*0030*/ 	.string	"Cuda compilation tools, release 13.0, V13.0.88"
        /*0030*/ 	.string	"Build cuda_13.0.r13.0/compiler.36424714_0"
        /*0030*/ 	.string	"-arch sm_100 -m 64 "



//--------------------- .note.nv.cuinfo           --------------------------
	.section	.note.nv.cuinfo,"",@"SHT_NOTE"
	.sectionflags	@"SHF_NOTE_NV_CUINFO"
        /*0018*/ 	.short	0x0002
        /*001a*/ 	.short	0x0064
        /*001c*/ 	.short	0x0082
	.zero		2


//--------------------- .nv.info                  --------------------------
	.section	.nv.info,"",@"SHT_CUDA_INFO"
	.align	4


	//----- nvinfo : EIATTR_REGCOUNT
	.align		4
        /*0000*/ 	.byte	0x04, 0x2f
        /*0002*/ 	.short	(.L_1 - .L_0)
	.align		4
.L_0:
        /*0004*/ 	.word	index@(_Z10simple_addPii)
        /*0008*/ 	.word	0x00000008


	//----- nvinfo : EIATTR_FRAME_SIZE
	.align		4
.L_1:
        /*000c*/ 	.byte	0x04, 0x11
        /*000e*/ 	.short	(.L_3 - .L_2)
	.align		4
.L_2:
        /*0010*/ 	.word	index@(_Z10simple_addPii)
        /*0014*/ 	.word	0x00000000


	//----- nvinfo : EIATTR_MIN_STACK_SIZE
	.align		4
.L_3:
        /*0018*/ 	.byte	0x04, 0x12
        /*001a*/ 	.short	(.L_5 - .L_4)
	.align		4
.L_4:
        /*001c*/ 	.word	index@(_Z10simple_addPii)
        /*0020*/ 	.word	0x00000000
.L_5:


//--------------------- .nv.compat                --------------------------
	.section	.nv.compat,"",@"SHT_CUDA_COMPAT_INFO"
	.align	4
        /*0000*/ 	.byte	0x02, 0x09, 0x00, 0x00, 0x02, 0x02, 0x01, 0x00, 0x02, 0x05, 0x05, 0x00, 0x03, 0x07, 0x01, 0x01
        /*0010*/ 	.byte	0x02, 0x03, 0x00, 0x00, 0x02, 0x06, 0x01, 0x00, 0x04, 0x0b, 0x08, 0x00, 0x09, 0x00, 0x00, 0x00
        /*0020*/ 	.byte	0x00, 0x00, 0x00, 0x00


//--------------------- .nv.info._Z10simple_addPii --------------------------
	.section	.nv.info._Z10simple_addPii,"",@"SHT_CUDA_INFO"
	.sectionflags	@""
	.align	4


	//----- nvinfo : EIATTR_CUDA_API_VERSION
	.align		4
        /*0000*/ 	.byte	0x04, 0x37
        /*0002*/ 	.short	(.L_7 - .L_6)
.L_6:
        /*0004*/ 	.word	0x00000082


	//----- nvinfo : EIATTR_KPARAM_INFO
	.align		4
.L_7:
        /*0008*/ 	.byte	0x04, 0x17
        /*000a*/ 	.short	(.L_9 - .L_8)
.L_8:
        /*000c*/ 	.word	0x00000000
        /*0010*/ 	.short	0x0001
        /*0012*/ 	.short	0x0008
        /*0014*/ 	.byte	0x00, 0xf0, 0x11, 0x00


	//----- nvinfo : EIATTR_KPARAM_INFO
	.align		4
.L_9:
        /*0018*/ 	.byte	0x04, 0x17
        /*001a*/ 	.short	(.L_11 - .L_10)
.L_10:
        /*001c*/ 	.word	0x00000000
        /*0020*/ 	.short	0x0000
        /*0022*/ 	.short	0x0000
        /*0024*/ 	.byte	0x00, 0xf5, 0x21, 0x00


	//----- nvinfo : EIATTR_SPARSE_MMA_MASK
	.align		4
.L_11:
        /*0028*/ 	.byte	0x03, 0x50
        /*002a*/ 	.short	0x0000


	//----- nvinfo : EIATTR_MAXREG_COUNT
	.align		4
        /*002c*/ 	.byte	0x03, 0x1b
        /*002e*/ 	.short	0x00ff


	//----- nvinfo : EIATTR_MERCURY_ISA_VERSION
	.align		4
        /*0030*/ 	.byte	0x03, 0x5f
        /*0032*/ 	.short	0x0101


	//----- nvinfo : EIATTR_VRC_CTA_INIT_COUNT
	.align		4
        /*0034*/ 	.byte	0x02, 0x4a
	.zero		1
	.zero		1


	//----- nvinfo : EIATTR_EXIT_INSTR_OFFSETS
	.align		4
        /*0038*/ 	.byte	0x04, 0x1c
        /*003a*/ 	.short	(.L_13 - .L_12)


	//   ....[0]....
.L_12:
        /*003c*/ 	.word	0x00000090


	//----- nvinfo : EIATTR_CBANK_PARAM_SIZE
	.align		4
.L_13:
        /*0040*/ 	.byte	0x03, 0x19
        /*0042*/ 	.short	0x000c


	//----- nvinfo : EIATTR_PARAM_CBANK
	.align		4
        /*0044*/ 	.byte	0x04, 0x0a
        /*0046*/ 	.short	(.L_15 - .L_14)
	.align		4
.L_14:
        /*0048*/ 	.word	index@(.nv.constant0._Z10simple_addPii)
        /*004c*/ 	.short	0x0380
        /*004e*/ 	.short	0x000c


	//----- nvinfo : EIATTR_SW_WAR
	.align		4
.L_15:
        /*0050*/ 	.byte	0x04, 0x36
        /*0052*/ 	.short	(.L_17 - .L_16)
.L_16:
        /*0054*/ 	.word	0x00000008
.L_17:


//--------------------- .nv.callgraph             --------------------------
	.section	.nv.callgraph,"",@"SHT_CUDA_CALLGRAPH"
	.align	4
	.sectionentsize	8
	.align		4
        /*0000*/ 	.word	0x00000000
	.align		4
        /*0004*/ 	.word	0xffffffff
	.align		4
        /*0008*/ 	.word	0x00000000
	.align		4
        /*000c*/ 	.word	0xfffffffe
	.align		4
        /*0010*/ 	.word	0x00000000
	.align		4
        /*0014*/ 	.word	0xfffffffd
	.align		4
        /*0018*/ 	.word	0x00000000
	.align		4
        /*001c*/ 	.word	0xfffffffc


//--------------------- .text._Z10simple_addPii   --------------------------
	.section	.text._Z10simple_addPii,"ax",@progbits
	.align	128
        .global         _Z10simple_addPii
        .type           _Z10simple_addPii,@function
        .size           _Z10simple_addPii,(.L_x_1 - _Z10simple_addPii)
        .other          _Z10simple_addPii,@"STO_CUDA_ENTRY STV_DEFAULT"
_Z10simple_addPii:
.text._Z10simple_addPii:
[----:B------:R-:W-:Y:S01]  /*0000*/  LDC R1, c[0x0][0x37c] ;  /* 0x0000df00ff017b82 */ /* 0x000fe20000000800 */
[----:B------:R-:W0:Y:S07]  /*0010*/  S2R R5, SR_TID.X ;  /* 0x0000000000057919 */ /* 0x000e2e0000002100 */
[----:B------:R-:W0:Y:S01]  /*0020*/  LDC.64 R2, c[0x0][0x380] ;  /* 0x0000e000ff027b82 */ /* 0x000e220000000a00 */
[----:B------:R-:W1:Y:S01]  /*0030*/  LDCU.64 UR4, c[0x0][0x358] ;  /* 0x00006b00ff0477ac */ /* 0x000e620008000a00 */
[----:B------:R-:W2:Y:S01]  /*0040*/  LDCU UR6, c[0x0][0x388] ;  /* 0x00007100ff0677ac */ /* 0x000ea20008000800 */
[----:B0-----:R-:W-:-:S05]  /*0050*/  IMAD.WIDE.U32 R2, R5, 0x4, R2 ;  /* 0x0000000405027825 */ /* 0x001fca00078e0002 */
[----:B-1----:R-:W2:Y:S02]  /*0060*/  LDG.E R0, desc[UR4][R2.64] ;  /* 0x0000000402007981 */ /* 0x002ea4000c1e1900 */
[----:B--2---:R-:W-:-:S05]  /*0070*/  IADD3 R5, PT, PT, R0, UR6, RZ ;  /* 0x0000000600057c10 */ /* 0x004fca000fffe0ff */
[----:B------:R-:W-:Y:S01]  /*0080*/  STG.E desc[UR4][R2.64], R5 ;  /* 0x0000000502007986 */ /* 0x000fe2000c101904 */
[----:B------:R-:W-:Y:S05]  /*0090*/  EXIT ;  /* 0x000000000000794d */ /* 0x000fea0003800000 */
.L_x_0:
[----:B------:R-:W-:-:S00]  /*00a0*/  BRA `(.L_x_0) ;  /* 0xfffffffc00fc7947 */ /* 0x000fc0000383ffff */
[----:B------:R-:W-:-:S00]  /*00b0*/  NOP ;  /* 0x0000000000007918 */ /* 0x000fc00000000000 */
        /* <DEDUP_REMOVED lines=12> */
.L_x_1:


//--------------------- .nv.shared.reserved.0     --------------------------
	.section	.nv.shared.reserved.0,"aw",@nobits
	.weak		__nv_reservedSMEM_offset_0_alias
	.size		__nv_reservedSMEM_offset_0_alias, 0, 64
	.other		__nv_reservedSMEM_offset_0_alias,@"STO_CUDA_RESERVED_SHARED STV_DEFAULT"
__nv_reservedSMEM_offset_0_alias:
	.zero		0
	.zero		64


//--------------------- .nv.constant0._Z10simple_addPii --------------------------
	.section	.nv.constant0._Z10simple_addPii,"a",@progbits
	.sectionflags	@""
	.align	4
.nv.constant0._Z10simple_addPii:
	.zero		908


//--------------------- SYMBOLS --------------------------

	.type		.nv.reservedSmem.offset0,@object
	.size		.nv.reservedSmem.offset0,0x4
